//
// Generated by NVIDIA NVVM Compiler
//
// Compiler Build ID: CL-36424714
// Cuda compilation tools, release 13.0, V13.0.88
// Based on NVVM 20.0.0
//

.version 9.0
.target sm_100
.address_size 64

	// .globl	_Z16increment_kernelPfS_i

.visible .entry _Z16increment_kernelPfS_i(
	.param .u64 .ptr .align 1 _Z16increment_kernelPfS_i_param_0,
	.param .u64 .ptr .align 1 _Z16increment_kernelPfS_i_param_1,
	.param .u32 _Z16increment_kernelPfS_i_param_2
)
{
	.reg .pred 	%p<8>;
	.reg .b32 	%r<17>;
	.reg .b32 	%f<32>;
	.reg .b64 	%rd<8>;

	ld.param.u64 	%rd3, [_Z16increment_kernelPfS_i_param_0];
	ld.param.u64 	%rd4, [_Z16increment_kernelPfS_i_param_1];
	ld.param.u32 	%r7, [_Z16increment_kernelPfS_i_param_2];
	cvta.to.global.u64 	%rd5, %rd4;
	cvta.to.global.u64 	%rd6, %rd3;
	mov.u32 	%r8, %ctaid.x;
	mov.u32 	%r9, %ntid.x;
	mov.u32 	%r10, %tid.x;
	mad.lo.s32 	%r11, %r8, %r9, %r10;
	mul.wide.s32 	%rd7, %r11, 4;
	add.s64 	%rd1, %rd6, %rd7;
	add.s64 	%rd2, %rd5, %rd7;
	setp.gt.s32 	%p1, %r7, -1;
	@%p1 bra 	$L__BB0_2;
	ld.global.f32 	%f15, [%rd1];
	st.global.f32 	[%rd2], %f15;
	ld.global.f32 	%f16, [%rd1];
	st.global.f32 	[%rd2], %f16;
	ld.global.f32 	%f17, [%rd1];
	st.global.f32 	[%rd2], %f17;
	ld.global.f32 	%f18, [%rd1];
	st.global.f32 	[%rd2], %f18;
	ld.global.f32 	%f19, [%rd1];
	st.global.f32 	[%rd2], %f19;
	ld.global.f32 	%f20, [%rd1];
	st.global.f32 	[%rd2], %f20;
	ld.global.f32 	%f21, [%rd1];
	st.global.f32 	[%rd2], %f21;
	ld.global.f32 	%f22, [%rd1];
	st.global.f32 	[%rd2], %f22;
	ld.global.f32 	%f23, [%rd1];
	st.global.f32 	[%rd2], %f23;
	ld.global.f32 	%f24, [%rd1];
	st.global.f32 	[%rd2], %f24;
	ld.global.f32 	%f25, [%rd1];
	st.global.f32 	[%rd2], %f25;
	ld.global.f32 	%f26, [%rd1];
	st.global.f32 	[%rd2], %f26;
	ld.global.f32 	%f27, [%rd1];
	st.global.f32 	[%rd2], %f27;
	bra.uni 	$L__BB0_10;
$L__BB0_2:
	add.s32 	%r13, %r7, 1;
	and.b32  	%r1, %r13, 3;
	and.b32  	%r14, %r13, -4;
	neg.s32 	%r2, %r14;
	mov.b32 	%r15, 0;
$L__BB0_3:
	setp.lt.u32 	%p2, %r7, 3;
	ld.global.f32 	%f31, [%rd1];
	@%p2 bra 	$L__BB0_6;
	mov.u32 	%r16, %r2;
$L__BB0_5:
	add.f32 	%f10, %f31, 0f3F800000;
	add.f32 	%f11, %f10, 0f3F800000;
	add.f32 	%f12, %f11, 0f3F800000;
	add.f32 	%f31, %f12, 0f3F800000;
	add.s32 	%r16, %r16, 4;
	setp.ne.s32 	%p3, %r16, 0;
	@%p3 bra 	$L__BB0_5;
$L__BB0_6:
	setp.eq.s32 	%p4, %r1, 0;
	@%p4 bra 	$L__BB0_9;
	setp.eq.s32 	%p5, %r1, 1;
	add.f32 	%f31, %f31, 0f3F800000;
	@%p5 bra 	$L__BB0_9;
	setp.eq.s32 	%p6, %r1, 2;
	add.f32 	%f13, %f31, 0f3F800000;
	add.f32 	%f14, %f13, 0f3F800000;
	selp.f32 	%f31, %f13, %f14, %p6;
$L__BB0_9:
	st.global.f32 	[%rd2], %f31;
	add.s32 	%r15, %r15, 1;
	setp.ne.s32 	%p7, %r15, 100;
	@%p7 bra 	$L__BB0_3;
$L__BB0_10:
	ret;

}


// ===== COMPILED SASS (sm_100) =====

	.target	sm_100

	.elftype	@"ET_EXEC"


//--------------------- .note.nv.tkinfo           --------------------------
	.section	.note.nv.tkinfo,"",@"SHT_NOTE"
	.sectionflags	@"SHF_NOTE_NV_TKINFO"
	.tkinfo
        /*0018*/ 	.word	0x00000002
        /*0030*/ 	.string	""
        /*0030*/ 	.string	"ptxas"
        /*0030*/ 	.string	"Cuda compilation tools, release 13.0, V13.0.88"
        /*0030*/ 	.string	"Build cuda_13.0.r13.0/compiler.36424714_0"
        /*0030*/ 	.string	"-arch sm_100 -m 64 "



//--------------------- .note.nv.cuinfo           --------------------------
	.section	.note.nv.cuinfo,"",@"SHT_NOTE"
	.sectionflags	@"SHF_NOTE_NV_CUINFO"
        /*0018*/ 	.short	0x0002
        /*001a*/ 	.short	0x0064
        /*001c*/ 	.short	0x0082
	.zero		2


//--------------------- .nv.info                  --------------------------
	.section	.nv.info,"",@"SHT_CUDA_INFO"
	.align	4


	//----- nvinfo : EIATTR_REGCOUNT
	.align		4
        /*0000*/ 	.byte	0x04, 0x2f
        /*0002*/ 	.short	(.L_1 - .L_0)
	.align		4
.L_0:
        /*0004*/ 	.word	index@(_Z16increment_kernelPfS_i)
        /*0008*/ 	.word	0x00000014


	//----- nvinfo : EIATTR_FRAME_SIZE
	.align		4
.L_1:
        /*000c*/ 	.byte	0x04, 0x11
        /*000e*/ 	.short	(.L_3 - .L_2)
	.align		4
.L_2:
        /*0010*/ 	.word	index@(_Z16increment_kernelPfS_i)
        /*0014*/ 	.word	0x00000000


	//----- nvinfo : EIATTR_MIN_STACK_SIZE
	.align		4
.L_3:
        /*0018*/ 	.byte	0x04, 0x12
        /*001a*/ 	.short	(.L_5 - .L_4)
	.align		4
.L_4:
        /*001c*/ 	.word	index@(_Z16increment_kernelPfS_i)
        /*0020*/ 	.word	0x00000000
.L_5:


//--------------------- .nv.compat                --------------------------
	.section	.nv.compat,"",@"SHT_CUDA_COMPAT_INFO"
	.align	4
        /*0000*/ 	.byte	0x02, 0x09, 0x00, 0x00, 0x02, 0x02, 0x01, 0x00, 0x02, 0x05, 0x05, 0x00, 0x03, 0x07, 0x01, 0x01
        /*0010*/ 	.byte	0x02, 0x03, 0x00, 0x00, 0x02, 0x06, 0x01, 0x00, 0x04, 0x0b, 0x08, 0x00, 0x09, 0x00, 0x00, 0x00
        /*0020*/ 	.byte	0x00, 0x00, 0x00, 0x00


//--------------------- .nv.info._Z16increment_kernelPfS_i --------------------------
	.section	.nv.info._Z16increment_kernelPfS_i,"",@"SHT_CUDA_INFO"
	.sectionflags	@""
	.align	4


	//----- nvinfo : EIATTR_CUDA_API_VERSION
	.align		4
        /*0000*/ 	.byte	0x04, 0x37
        /*0002*/ 	.short	(.L_7 - .L_6)
.L_6:
        /*0004*/ 	.word	0x00000082


	//----- nvinfo : EIATTR_KPARAM_INFO
	.align		4
.L_7:
        /*0008*/ 	.byte	0x04, 0x17
        /*000a*/ 	.short	(.L_9 - .L_8)
.L_8:
        /*000c*/ 	.word	0x00000000
        /*0010*/ 	.short	0x0002
        /*0012*/ 	.short	0x0010
        /*0014*/ 	.byte	0x00, 0xf0, 0x11, 0x00


	//----- nvinfo : EIATTR_KPARAM_INFO
	.align		4
.L_9:
        /*0018*/ 	.byte	0x04, 0x17
        /*001a*/ 	.short	(.L_11 - .L_10)
.L_10:
        /*001c*/ 	.word	0x00000000
        /*0020*/ 	.short	0x0001
        /*0022*/ 	.short	0x0008
        /*0024*/ 	.byte	0x00, 0xf5, 0x21, 0x00


	//----- nvinfo : EIATTR_KPARAM_INFO
	.align		4
.L_11:
        /*0028*/ 	.byte	0x04, 0x17
        /*002a*/ 	.short	(.L_13 - .L_12)
.L_12:
        /*002c*/ 	.word	0x00000000
        /*0030*/ 	.short	0x0000
        /*0032*/ 	.short	0x0000
        /*0034*/ 	.byte	0x00, 0xf5, 0x21, 0x00


	//----- nvinfo : EIATTR_SPARSE_MMA_MASK
	.align		4
.L_13:
        /*0038*/ 	.byte	0x03, 0x50
        /*003a*/ 	.short	0x0000


	//----- nvinfo : EIATTR_MAXREG_COUNT
	.align		4
        /*003c*/ 	.byte	0x03, 0x1b
        /*003e*/ 	.short	0x00ff


	//----- nvinfo : EIATTR_MERCURY_ISA_VERSION
	.align		4
        /*0040*/ 	.byte	0x03, 0x5f
        /*0042*/ 	.short	0x0101


	//----- nvinfo : EIATTR_VRC_CTA_INIT_COUNT
	.align		4
        /*0044*/ 	.byte	0x02, 0x4a
	.zero		1
	.zero		1


	//----- nvinfo : EIATTR_EXIT_INSTR_OFFSETS
	.align		4
        /*0048*/ 	.byte	0x04, 0x1c
        /*004a*/ 	.short	(.L_15 - .L_14)


	//   ....[0]....
.L_14:
        /*004c*/ 	.word	0x00000270


	//   ....[1]....
        /*0050*/ 	.word	0x000006f0


	//----- nvinfo : EIATTR_CBANK_PARAM_SIZE
	.align		4
.L_15:
        /*0054*/ 	.byte	0x03, 0x19
        /*0056*/ 	.short	0x0014


	//----- nvinfo : EIATTR_PARAM_CBANK
	.align		4
        /*0058*/ 	.byte	0x04, 0x0a
        /*005a*/ 	.short	(.L_17 - .L_16)
	.align		4
.L_16:
        /*005c*/ 	.word	index@(.nv.constant0._Z16increment_kernelPfS_i)
        /*0060*/ 	.short	0x0380
        /*0062*/ 	.short	0x0014


	//----- nvinfo : EIATTR_SW_WAR
	.align		4
.L_17:
        /*0064*/ 	.byte	0x04, 0x36
        /*0066*/ 	.short	(.L_19 - .L_18)
.L_18:
        /*0068*/ 	.word	0x00000008
.L_19:


//--------------------- .nv.callgraph             --------------------------
	.section	.nv.callgraph,"",@"SHT_CUDA_CALLGRAPH"
	.align	4
	.sectionentsize	8
	.align		4
        /*0000*/ 	.word	0x00000000
	.align		4
        /*0004*/ 	.word	0xffffffff
	.align		4
        /*0008*/ 	.word	0x00000000
	.align		4
        /*000c*/ 	.word	0xfffffffe
	.align		4
        /*0010*/ 	.word	0x00000000
	.align		4
        /*0014*/ 	.word	0xfffffffd
	.align		4
        /*0018*/ 	.word	0x00000000
	.align		4
        /*001c*/ 	.word	0xfffffffc


//--------------------- .text._Z16increment_kernelPfS_i --------------------------
	.section	.text._Z16increment_kernelPfS_i,"ax",@progbits
	.align	128
        .global         _Z16increment_kernelPfS_i
        .type           _Z16increment_kernelPfS_i,@function
        .size           _Z16increment_kernelPfS_i,(.L_x_9 - _Z16increment_kernelPfS_i)
        .other          _Z16increment_kernelPfS_i,@"STO_CUDA_ENTRY STV_DEFAULT"
_Z16increment_kernelPfS_i:
.text._Z16increment_kernelPfS_i:
[----:B------:R-:W-:Y:S08]  /*0000*/  LDC R1, c[0x0][0x37c] ;  /* 0x0000df00ff017b82 */ /* 0x000ff00000000800 */
[----:B------:R-:W0:Y:S01]  /*0010*/  LDC R6, c[0x0][0x390] ;  /* 0x0000e400ff067b82 */ /* 0x000e220000000800 */
[----:B------:R-:W1:Y:S01]  /*0020*/  S2R R0, SR_TID.X ;  /* 0x0000000000007919 */ /* 0x000e620000002100 */
[----:B------:R-:W2:Y:S06]  /*0030*/  LDCU.64 UR6, c[0x0][0x358] ;  /* 0x00006b00ff0677ac */ /* 0x000eac0008000a00 */
[----:B------:R-:W1:Y:S08]  /*0040*/  S2UR UR4, SR_CTAID.X ;  /* 0x00000000000479c3 */ /* 0x000e700000002500 */
[----:B------:R-:W1:Y:S08]  /*0050*/  LDC R7, c[0x0][0x360] ;  /* 0x0000d800ff077b82 */ /* 0x000e700000000800 */
[----:B------:R-:W3:Y:S01]  /*0060*/  LDC.64 R2, c[0x0][0x380] ;  /* 0x0000e000ff027b82 */ /* 0x000ee20000000a00 */
[----:B0-----:R-:W-:-:S07]  /*0070*/  ISETP.GT.AND P0, PT, R6, -0x1, PT ;  /* 0xffffffff0600780c */ /* 0x001fce0003f04270 */
[----:B------:R-:W0:Y:S01]  /*0080*/  LDC.64 R4, c[0x0][0x388] ;  /* 0x0000e200ff047b82 */ /* 0x000e220000000a00 */
[----:B-1----:R-:W-:-:S04]  /*0090*/  IMAD R7, R7, UR4, R0 ;  /* 0x0000000407077c24 */ /* 0x002fc8000f8e0200 */
[----:B---3--:R-:W-:-:S04]  /*00a0*/  IMAD.WIDE R2, R7, 0x4, R2 ;  /* 0x0000000407027825 */ /* 0x008fc800078e0202 */
[----:B0-----:R-:W-:Y:S01]  /*00b0*/  IMAD.WIDE R4, R7, 0x4, R4 ;  /* 0x0000000407047825 */ /* 0x001fe200078e0204 */
[----:B--2---:R-:W-:Y:S06]  /*00c0*/  @P0 BRA `(.L_x_0) ;  /* 0x00000000006c0947 */ /* 0x004fec0003800000 */
[----:B------:R-:W2:Y:S04]  /*00d0*/  LDG.E R7, desc[UR6][R2.64] ;  /* 0x0000000602077981 */ /* 0x000ea8000c1e1900 */
[----:B--2---:R0:W-:Y:S04]  /*00e0*/  STG.E desc[UR6][R4.64], R7 ;  /* 0x0000000704007986 */ /* 0x0041e8000c101906 */
[----:B------:R-:W2:Y:S04]  /*00f0*/  LDG.E R9, desc[UR6][R2.64] ;  /* 0x0000000602097981 */ /* 0x000ea8000c1e1900 */
[----:B--2---:R1:W-:Y:S04]  /*0100*/  STG.E desc[UR6][R4.64], R9 ;  /* 0x0000000904007986 */ /* 0x0043e8000c101906 */
[----:B------:R-:W2:Y:S04]  /*0110*/  LDG.E R11, desc[UR6][R2.64] ;  /* 0x00000006020b7981 */ /* 0x000ea8000c1e1900 */
[----:B--2---:R2:W-:Y:S04]  /*0120*/  STG.E desc[UR6][R4.64], R11 ;  /* 0x0000000b04007986 */ /* 0x0045e8000c101906 */
[----:B------:R-:W3:Y:S04]  /*0130*/  LDG.E R13, desc[UR6][R2.64] ;  /* 0x00000006020d7981 */ /* 0x000ee8000c1e1900 */
[----:B---3--:R3:W-:Y:S04]  /*0140*/  STG.E desc[UR6][R4.64], R13 ;  /* 0x0000000d04007986 */ /* 0x0087e8000c101906 */
[----:B------:R-:W4:Y:S04]  /*0150*/  LDG.E R15, desc[UR6][R2.64] ;  /* 0x00000006020f7981 */ /* 0x000f28000c1e1900 */
[----:B----4-:R4:W-:Y:S04]  /*0160*/  STG.E desc[UR6][R4.64], R15 ;  /* 0x0000000f04007986 */ /* 0x0109e8000c101906 */
[----:B------:R-:W5:Y:S04]  /*0170*/  LDG.E R17, desc[UR6][R2.64] ;  /* 0x0000000602117981 */ /* 0x000f68000c1e1900 */
[----:B-----5:R5:W-:Y:S04]  /*0180*/  STG.E desc[UR6][R4.64], R17 ;  /* 0x0000001104007986 */ /* 0x020be8000c101906 */
[----:B0-----:R-:W2:Y:S04]  /*0190*/  LDG.E R7, desc[UR6][R2.64] ;  /* 0x0000000602077981 */ /* 0x001ea8000c1e1900 */
[----:B--2---:R0:W-:Y:S04]  /*01a0*/  STG.E desc[UR6][R4.64], R7 ;  /* 0x0000000704007986 */ /* 0x0041e8000c101906 */
[----:B-1----:R-:W2:Y:S04]  /*01b0*/  LDG.E R9, desc[UR6][R2.64] ;  /* 0x0000000602097981 */ /* 0x002ea8000c1e1900 */
[----:B--2---:R-:W-:Y:S04]  /*01c0*/  STG.E desc[UR6][R4.64], R9 ;  /* 0x0000000904007986 */ /* 0x004fe8000c101906 */
[----:B------:R-:W2:Y:S04]  /*01d0*/  LDG.E R11, desc[UR6][R2.64] ;  /* 0x00000006020b7981 */ /* 0x000ea8000c1e1900 */
[----:B--2---:R-:W-:Y:S04]  /*01e0*/  STG.E desc[UR6][R4.64], R11 ;  /* 0x0000000b04007986 */ /* 0x004fe8000c101906 */
[----:B---3--:R-:W2:Y:S04]  /*01f0*/  LDG.E R13, desc[UR6][R2.64] ;  /* 0x00000006020d7981 */ /* 0x008ea8000c1e1900 */
[----:B--2---:R-:W-:Y:S04]  /*0200*/  STG.E desc[UR6][R4.64], R13 ;  /* 0x0000000d04007986 */ /* 0x004fe8000c101906 */
[----:B----4-:R-:W2:Y:S04]  /*0210*/  LDG.E R15, desc[UR6][R2.64] ;  /* 0x00000006020f7981 */ /* 0x010ea8000c1e1900 */
[----:B--2---:R-:W-:Y:S04]  /*0220*/  STG.E desc[UR6][R4.64], R15 ;  /* 0x0000000f04007986 */ /* 0x004fe8000c101906 */
[----:B-----5:R-:W2:Y:S04]  /*0230*/  LDG.E R17, desc[UR6][R2.64] ;  /* 0x0000000602117981 */ /* 0x020ea8000c1e1900 */
[----:B--2---:R-:W-:Y:S04]  /*0240*/  STG.E desc[UR6][R4.64], R17 ;  /* 0x0000001104007986 */ /* 0x004fe8000c101906 */
[----:B0-----:R-:W2:Y:S04]  /*0250*/  LDG.E R7, desc[UR6][R2.64] ;  /* 0x0000000602077981 */ /* 0x001ea8000c1e1900 */
[----:B--2---:R-:W-:Y:S01]  /*0260*/  STG.E desc[UR6][R4.64], R7 ;  /* 0x0000000704007986 */ /* 0x004fe2000c101906 */
[----:B------:R-:W-:Y:S05]  /*0270*/  EXIT ;  /* 0x000000000000794d */ /* 0x000fea0003800000 */
.L_x_0:
[----:B------:R-:W-:Y:S01]  /*0280*/  IADD3 R0, PT, PT, R6, 0x1, RZ ;  /* 0x0000000106007810 */ /* 0x000fe20007ffe0ff */
[----:B------:R-:W-:-:S03]  /*0290*/  UMOV UR4, URZ ;  /* 0x000000ff00047c82 */ /* 0x000fc60008000000 */
[C---:B------:R-:W-:Y:S02]  /*02a0*/  LOP3.LUT R8, R0.reuse, 0xfffffffc, RZ, 0xc0, !PT ;  /* 0xfffffffc00087812 */ /* 0x040fe400078ec0ff */
[----:B------:R-:W-:Y:S02]  /*02b0*/  LOP3.LUT R0, R0, 0x3, RZ, 0xc0, !PT ;  /* 0x0000000300007812 */ /* 0x000fe400078ec0ff */
[----:B------:R-:W-:-:S07]  /*02c0*/  IADD3 R6, PT, PT, -R8, RZ, RZ ;  /* 0x000000ff08067210 */ /* 0x000fce0007ffe1ff */
.L_x_7:
[----:B0-----:R0:W5:Y:S01]  /*02d0*/  LDG.E R9, desc[UR6][R2.64] ;  /* 0x0000000602097981 */ /* 0x001162000c1e1900 */
[----:B------:R-:W1:Y:S01]  /*02e0*/  LDCU UR5, c[0x0][0x390] ;  /* 0x00007200ff0577ac */ /* 0x000e620008000800 */
[----:B------:R-:W-:-:S04]  /*02f0*/  UIADD3 UR4, UPT, UPT, UR4, 0x1, URZ ;  /* 0x0000000104047890 */ /* 0x000fc8000fffe0ff */
[----:B------:R-:W-:Y:S02]  /*0300*/  UISETP.NE.AND UP1, UPT, UR4, 0x64, UPT ;  /* 0x000000640400788c */ /* 0x000fe4000bf25270 */
[----:B-1----:R-:W-:-:S09]  /*0310*/  UISETP.GE.U32.AND UP0, UPT, UR5, 0x3, UPT ;  /* 0x000000030500788c */ /* 0x002fd2000bf06070 */
[----:B0-----:R-:W-:Y:S05]  /*0320*/  BRA.U !UP0, `(.L_x_1) ;  /* 0x0000000108c87547 */ /* 0x001fea000b800000 */
[----:B------:R-:W-:-:S04]  /*0330*/  IADD3 R7, PT, PT, -R8, RZ, RZ ;  /* 0x000000ff08077210 */ /* 0x000fc80007ffe1ff */
[----:B------:R-:W-:Y:S02]  /*0340*/  ISETP.GE.AND P0, PT, R7, RZ, PT ;  /* 0x000000ff0700720c */ /* 0x000fe40003f06270 */
[----:B------:R-:W-:-:S11]  /*0350*/  MOV R7, R6 ;  /* 0x0000000600077202 */ /* 0x000fd60000000f00 */
[----:B------:R-:W-:Y:S05]  /*0360*/  @P0 BRA `(.L_x_2) ;  /* 0x00000000009c0947 */ /* 0x000fea0003800000 */
[----:B------:R-:W-:Y:S02]  /*0370*/  IADD3 R10, PT, PT, -R7, RZ, RZ ;  /* 0x000000ff070a7210 */ /* 0x000fe40007ffe1ff */
[----:B------:R-:W-:Y:S02]  /*0380*/  PLOP3.LUT P0, PT, PT, PT, PT, 0x80, 0x8 ;  /* 0x000000000008781c */ /* 0x000fe40003f0f070 */
[----:B------:R-:W-:-:S13]  /*0390*/  ISETP.GT.AND P1, PT, R10, 0xc, PT ;  /* 0x0000000c0a00780c */ /* 0x000fda0003f24270 */
[----:B------:R-:W-:Y:S05]  /*03a0*/  @!P1 BRA `(.L_x_3) ;  /* 0x0000000000509947 */ /* 0x000fea0003800000 */
[----:B------:R-:W-:-:S13]  /*03b0*/  PLOP3.LUT P0, PT, PT, PT, PT, 0x8, 0x80 ;  /* 0x000000000080781c */ /* 0x000fda0003f0e170 */
.L_x_4:
[----:B-----5:R-:W-:Y:S01]  /*03c0*/  FADD R9, R9, 1 ;  /* 0x3f80000009097421 */ /* 0x020fe20000000000 */
[----:B------:R-:W-:-:S03]  /*03d0*/  IADD3 R7, PT, PT, R7, 0x10, RZ ;  /* 0x0000001007077810 */ /* 0x000fc60007ffe0ff */
[----:B------:R-:W-:Y:S01]  /*03e0*/  FADD R9, R9, 1 ;  /* 0x3f80000009097421 */ /* 0x000fe20000000000 */
[----:B------:R-:W-:-:S03]  /*03f0*/  ISETP.GE.AND P1, PT, R7, -0xc, PT ;  /* 0xfffffff40700780c */ /* 0x000fc60003f26270 */
[----:B------:R-:W-:-:S04]  /*0400*/  FADD R9, R9, 1 ;  /* 0x3f80000009097421 */ /* 0x000fc80000000000 */
        /* <DEDUP_REMOVED lines=12> */
[----:B------:R-:W-:Y:S01]  /*04d0*/  FADD R9, R9, 1 ;  /* 0x3f80000009097421 */ /* 0x000fe20000000000 */
[----:B------:R-:W-:Y:S06]  /*04e0*/  @!P1 BRA `(.L_x_4) ;  /* 0xfffffffc00b49947 */ /* 0x000fec000383ffff */
.L_x_3:
[----:B------:R-:W-:-:S04]  /*04f0*/  IADD3 R10, PT, PT, -R7, RZ, RZ ;  /* 0x000000ff070a7210 */ /* 0x000fc80007ffe1ff */
[----:B------:R-:W-:-:S13]  /*0500*/  ISETP.GT.AND P1, PT, R10, 0x4, PT ;  /* 0x000000040a00780c */ /* 0x000fda0003f24270 */
[----:B------:R-:W-:Y:S05]  /*0510*/  @!P1 BRA `(.L_x_5) ;  /* 0x0000000000289947 */ /* 0x000fea0003800000 */
[----:B-----5:R-:W-:Y:S01]  /*0520*/  FADD R9, R9, 1 ;  /* 0x3f80000009097421 */ /* 0x020fe20000000000 */
[----:B------:R-:W-:Y:S02]  /*0530*/  PLOP3.LUT P0, PT, PT, PT, PT, 0x8, 0x80 ;  /* 0x000000000080781c */ /* 0x000fe40003f0e170 */
[----:B------:R-:W-:Y:S01]  /*0540*/  IADD3 R7, PT, PT, R7, 0x8, RZ ;  /* 0x0000000807077810 */ /* 0x000fe20007ffe0ff */
[----:B------:R-:W-:-:S04]  /*0550*/  FADD R9, R9, 1 ;  /* 0x3f80000009097421 */ /* 0x000fc80000000000 */
[----:B------:R-:W-:-:S04]  /*0560*/  FADD R9, R9, 1 ;  /* 0x3f80000009097421 */ /* 0x000fc80000000000 */
[----:B------:R-:W-:-:S04]  /*0570*/  FADD R9, R9, 1 ;  /* 0x3f80000009097421 */ /* 0x000fc80000000000 */
[----:B------:R-:W-:-:S04]  /*0580*/  FADD R9, R9, 1 ;  /* 0x3f80000009097421 */ /* 0x000fc80000000000 */
[----:B------:R-:W-:-:S04]  /*0590*/  FADD R9, R9, 1 ;  /* 0x3f80000009097421 */ /* 0x000fc80000000000 */
[----:B------:R-:W-:-:S04]  /*05a0*/  FADD R9, R9, 1 ;  /* 0x3f80000009097421 */ /* 0x000fc80000000000 */
[----:B------:R-:W-:-:S07]  /*05b0*/  FADD R9, R9, 1 ;  /* 0x3f80000009097421 */ /* 0x000fce0000000000 */
.L_x_5:
[----:B------:R-:W-:-:S13]  /*05c0*/  ISETP.NE.OR P0, PT, R7, RZ, P0 ;  /* 0x000000ff0700720c */ /* 0x000fda0000705670 */
[----:B------:R-:W-:Y:S05]  /*05d0*/  @!P0 BRA `(.L_x_1) ;  /* 0x00000000001c8947 */ /* 0x000fea0003800000 */
.L_x_2:
[----:B------:R-:W-:Y:S01]  /*05e0*/  IADD3 R7, PT, PT, R7, 0x4, RZ ;  /* 0x0000000407077810 */ /* 0x000fe20007ffe0ff */
[----:B-----5:R-:W-:-:S03]  /*05f0*/  FADD R9, R9, 1 ;  /* 0x3f80000009097421 */ /* 0x020fc60000000000 */
[----:B------:R-:W-:Y:S01]  /*0600*/  ISETP.NE.AND P0, PT, R7, RZ, PT ;  /* 0x000000ff0700720c */ /* 0x000fe20003f05270 */
[----:B------:R-:W-:-:S04]  /*0610*/  FADD R9, R9, 1 ;  /* 0x3f80000009097421 */ /* 0x000fc80000000000 */
[----:B------:R-:W-:-:S04]  /*0620*/  FADD R9, R9, 1 ;  /* 0x3f80000009097421 */ /* 0x000fc80000000000 */
[----:B------:R-:W-:-:S04]  /*0630*/  FADD R9, R9, 1 ;  /* 0x3f80000009097421 */ /* 0x000fc80000000000 */
[----:B------:R-:W-:Y:S05]  /*0640*/  @P0 BRA `(.L_x_2) ;  /* 0xfffffffc00e40947 */ /* 0x000fea000383ffff */
.L_x_1:
[----:B------:R-:W-:-:S13]  /*0650*/  ISETP.NE.AND P0, PT, R0, RZ, PT ;  /* 0x000000ff0000720c */ /* 0x000fda0003f05270 */
[----:B------:R-:W-:Y:S05]  /*0660*/  @!P0 BRA `(.L_x_6) ;  /* 0x0000000000188947 */ /* 0x000fea0003800000 */
[----:B------:R-:W-:Y:S01]  /*0670*/  ISETP.NE.AND P0, PT, R0, 0x1, PT ;  /* 0x000000010000780c */ /* 0x000fe20003f05270 */
[----:B-----5:R-:W-:-:S03]  /*0680*/  FADD R9, R9, 1 ;  /* 0x3f80000009097421 */ /* 0x020fc60000000000 */
[----:B------:R-:W-:-:S09]  /*0690*/  ISETP.NE.AND P1, PT, R0, 0x2, P0 ;  /* 0x000000020000780c */ /* 0x000fd20000725270 */
[----:B------:R-:W-:-:S04]  /*06a0*/  @P0 FADD R7, R9, 1 ;  /* 0x3f80000009070421 */ /* 0x000fc80000000000 */
[----:B------:R-:W-:-:S05]  /*06b0*/  @P1 FADD R7, R7, 1 ;  /* 0x3f80000007071421 */ /* 0x000fca0000000000 */
[----:B------:R-:W-:-:S07]  /*06c0*/  @P0 MOV R9, R7 ;  /* 0x0000000700090202 */ /* 0x000fce0000000f00 */
.L_x_6:
[----:B-----5:R0:W-:Y:S01]  /*06d0*/  STG.E desc[UR6][R4.64], R9 ;  /* 0x0000000904007986 */ /* 0x0201e2000c101906 */
[----:B------:R-:W-:Y:S05]  /*06e0*/  BRA.U UP1, `(.L_x_7) ;  /* 0xfffffff901f87547 */ /* 0x000fea000b83ffff */
[----:B------:R-:W-:Y:S05]  /*06f0*/  EXIT ;  /* 0x000000000000794d */ /* 0x000fea0003800000 */
.L_x_8:
[----:B------:R-:W-:-:S00]  /*0700*/  BRA `(.L_x_8) ;  /* 0xfffffffc00fc7947 */ /* 0x000fc0000383ffff */
[----:B------:R-:W-:-:S00]  /*0710*/  NOP ;  /* 0x0000000000007918 */ /* 0x000fc00000000000 */
        /* <DEDUP_REMOVED lines=14> */
.L_x_9:


//--------------------- .nv.shared.reserved.0     --------------------------
	.section	.nv.shared.reserved.0,"aw",@nobits
	.weak		__nv_reservedSMEM_offset_0_alias
	.size		__nv_reservedSMEM_offset_0_alias, 0, 64
	.other		__nv_reservedSMEM_offset_0_alias,@"STO_CUDA_RESERVED_SHARED STV_DEFAULT"
__nv_reservedSMEM_offset_0_alias:
	.zero		0
	.zero		64


//--------------------- .nv.constant0._Z16increment_kernelPfS_i --------------------------
	.section	.nv.constant0._Z16increment_kernelPfS_i,"a",@progbits
	.sectionflags	@""
	.align	4
.nv.constant0._Z16increment_kernelPfS_i:
	.zero		916


//--------------------- SYMBOLS --------------------------

	.type		.nv.reservedSmem.offset0,@object
	.size		.nv.reservedSmem.offset0,0x4
